//
// Generated by NVIDIA NVVM Compiler
//
// Compiler Build ID: CL-36424714
// Cuda compilation tools, release 13.0, V13.0.88
// Based on NVVM 20.0.0
//

.version 9.0
.target sm_100
.address_size 64

	// .globl	_Z10add_kernelIfEvPKT_S2_PS0_i

.visible .entry _Z10add_kernelIfEvPKT_S2_PS0_i(
	.param .u64 .ptr .align 1 _Z10add_kernelIfEvPKT_S2_PS0_i_param_0,
	.param .u64 .ptr .align 1 _Z10add_kernelIfEvPKT_S2_PS0_i_param_1,
	.param .u64 .ptr .align 1 _Z10add_kernelIfEvPKT_S2_PS0_i_param_2,
	.param .u32 _Z10add_kernelIfEvPKT_S2_PS0_i_param_3
)
{
	.reg .pred 	%p<2>;
	.reg .b32 	%r<6>;
	.reg .b32 	%f<4>;
	.reg .b64 	%rd<11>;

	ld.param.u64 	%rd1, [_Z10add_kernelIfEvPKT_S2_PS0_i_param_0];
	ld.param.u64 	%rd2, [_Z10add_kernelIfEvPKT_S2_PS0_i_param_1];
	ld.param.u64 	%rd3, [_Z10add_kernelIfEvPKT_S2_PS0_i_param_2];
	ld.param.u32 	%r2, [_Z10add_kernelIfEvPKT_S2_PS0_i_param_3];
	mov.u32 	%r3, %ctaid.x;
	mov.u32 	%r4, %ntid.x;
	mov.u32 	%r5, %tid.x;
	mad.lo.s32 	%r1, %r3, %r4, %r5;
	setp.ge.s32 	%p1, %r1, %r2;
	@%p1 bra 	$L__BB0_2;
	cvta.to.global.u64 	%rd4, %rd1;
	cvta.to.global.u64 	%rd5, %rd2;
	cvta.to.global.u64 	%rd6, %rd3;
	mul.wide.s32 	%rd7, %r1, 4;
	add.s64 	%rd8, %rd4, %rd7;
	ld.global.nc.f32 	%f1, [%rd8];
	add.s64 	%rd9, %rd5, %rd7;
	ld.global.nc.f32 	%f2, [%rd9];
	add.f32 	%f3, %f1, %f2;
	add.s64 	%rd10, %rd6, %rd7;
	st.global.f32 	[%rd10], %f3;
$L__BB0_2:
	ret;

}
	// .globl	_Z10add_kernelIdEvPKT_S2_PS0_i
.visible .entry _Z10add_kernelIdEvPKT_S2_PS0_i(
	.param .u64 .ptr .align 1 _Z10add_kernelIdEvPKT_S2_PS0_i_param_0,
	.param .u64 .ptr .align 1 _Z10add_kernelIdEvPKT_S2_PS0_i_param_1,
	.param .u64 .ptr .align 1 _Z10add_kernelIdEvPKT_S2_PS0_i_param_2,
	.param .u32 _Z10add_kernelIdEvPKT_S2_PS0_i_param_3
)
{
	.reg .pred 	%p<2>;
	.reg .b32 	%r<6>;
	.reg .b64 	%rd<11>;
	.reg .b64 	%fd<4>;

	ld.param.u64 	%rd1, [_Z10add_kernelIdEvPKT_S2_PS0_i_param_0];
	ld.param.u64 	%rd2, [_Z10add_kernelIdEvPKT_S2_PS0_i_param_1];
	ld.param.u64 	%rd3, [_Z10add_kernelIdEvPKT_S2_PS0_i_param_2];
	ld.param.u32 	%r2, [_Z10add_kernelIdEvPKT_S2_PS0_i_param_3];
	mov.u32 	%r3, %ctaid.x;
	mov.u32 	%r4, %ntid.x;
	mov.u32 	%r5, %tid.x;
	mad.lo.s32 	%r1, %r3, %r4, %r5;
	setp.ge.s32 	%p1, %r1, %r2;
	@%p1 bra 	$L__BB1_2;
	cvta.to.global.u64 	%rd4, %rd1;
	cvta.to.global.u64 	%rd5, %rd2;
	cvta.to.global.u64 	%rd6, %rd3;
	mul.wide.s32 	%rd7, %r1, 8;
	add.s64 	%rd8, %rd4, %rd7;
	ld.global.nc.f64 	%fd1, [%rd8];
	add.s64 	%rd9, %rd5, %rd7;
	ld.global.nc.f64 	%fd2, [%rd9];
	add.f64 	%fd3, %fd1, %fd2;
	add.s64 	%rd10, %rd6, %rd7;
	st.global.f64 	[%rd10], %fd3;
$L__BB1_2:
	ret;

}
	// .globl	_Z10mul_kernelIfEvPKT_S2_PS0_i
.visible .entry _Z10mul_kernelIfEvPKT_S2_PS0_i(
	.param .u64 .ptr .align 1 _Z10mul_kernelIfEvPKT_S2_PS0_i_param_0,
	.param .u64 .ptr .align 1 _Z10mul_kernelIfEvPKT_S2_PS0_i_param_1,
	.param .u64 .ptr .align 1 _Z10mul_kernelIfEvPKT_S2_PS0_i_param_2,
	.param .u32 _Z10mul_kernelIfEvPKT_S2_PS0_i_param_3
)
{
	.reg .pred 	%p<2>;
	.reg .b32 	%r<6>;
	.reg .b32 	%f<4>;
	.reg .b64 	%rd<11>;

	ld.param.u64 	%rd1, [_Z10mul_kernelIfEvPKT_S2_PS0_i_param_0];
	ld.param.u64 	%rd2, [_Z10mul_kernelIfEvPKT_S2_PS0_i_param_1];
	ld.param.u64 	%rd3, [_Z10mul_kernelIfEvPKT_S2_PS0_i_param_2];
	ld.param.u32 	%r2, [_Z10mul_kernelIfEvPKT_S2_PS0_i_param_3];
	mov.u32 	%r3, %ctaid.x;
	mov.u32 	%r4, %ntid.x;
	mov.u32 	%r5, %tid.x;
	mad.lo.s32 	%r1, %r3, %r4, %r5;
	setp.ge.s32 	%p1, %r1, %r2;
	@%p1 bra 	$L__BB2_2;
	cvta.to.global.u64 	%rd4, %rd1;
	cvta.to.global.u64 	%rd5, %rd2;
	cvta.to.global.u64 	%rd6, %rd3;
	mul.wide.s32 	%rd7, %r1, 4;
	add.s64 	%rd8, %rd4, %rd7;
	ld.global.nc.f32 	%f1, [%rd8];
	add.s64 	%rd9, %rd5, %rd7;
	ld.global.nc.f32 	%f2, [%rd9];
	mul.f32 	%f3, %f1, %f2;
	add.s64 	%rd10, %rd6, %rd7;
	st.global.f32 	[%rd10], %f3;
$L__BB2_2:
	ret;

}
	// .globl	_Z10mul_kernelIdEvPKT_S2_PS0_i
.visible .entry _Z10mul_kernelIdEvPKT_S2_PS0_i(
	.param .u64 .ptr .align 1 _Z10mul_kernelIdEvPKT_S2_PS0_i_param_0,
	.param .u64 .ptr .align 1 _Z10mul_kernelIdEvPKT_S2_PS0_i_param_1,
	.param .u64 .ptr .align 1 _Z10mul_kernelIdEvPKT_S2_PS0_i_param_2,
	.param .u32 _Z10mul_kernelIdEvPKT_S2_PS0_i_param_3
)
{
	.reg .pred 	%p<2>;
	.reg .b32 	%r<6>;
	.reg .b64 	%rd<11>;
	.reg .b64 	%fd<4>;

	ld.param.u64 	%rd1, [_Z10mul_kernelIdEvPKT_S2_PS0_i_param_0];
	ld.param.u64 	%rd2, [_Z10mul_kernelIdEvPKT_S2_PS0_i_param_1];
	ld.param.u64 	%rd3, [_Z10mul_kernelIdEvPKT_S2_PS0_i_param_2];
	ld.param.u32 	%r2, [_Z10mul_kernelIdEvPKT_S2_PS0_i_param_3];
	mov.u32 	%r3, %ctaid.x;
	mov.u32 	%r4, %ntid.x;
	mov.u32 	%r5, %tid.x;
	mad.lo.s32 	%r1, %r3, %r4, %r5;
	setp.ge.s32 	%p1, %r1, %r2;
	@%p1 bra 	$L__BB3_2;
	cvta.to.global.u64 	%rd4, %rd1;
	cvta.to.global.u64 	%rd5, %rd2;
	cvta.to.global.u64 	%rd6, %rd3;
	mul.wide.s32 	%rd7, %r1, 8;
	add.s64 	%rd8, %rd4, %rd7;
	ld.global.nc.f64 	%fd1, [%rd8];
	add.s64 	%rd9, %rd5, %rd7;
	ld.global.nc.f64 	%fd2, [%rd9];
	mul.f64 	%fd3, %fd1, %fd2;
	add.s64 	%rd10, %rd6, %rd7;
	st.global.f64 	[%rd10], %fd3;
$L__BB3_2:
	ret;

}


// ===== COMPILED SASS (sm_100) =====

	.target	sm_100

	.elftype	@"ET_EXEC"


//--------------------- .note.nv.tkinfo           --------------------------
	.section	.note.nv.tkinfo,"",@"SHT_NOTE"
	.sectionflags	@"SHF_NOTE_NV_TKINFO"
	.tkinfo
        /*0018*/ 	.word	0x00000002
        /*0030*/ 	.string	""
        /*0030*/ 	.string	"ptxas"
        /*0030*/ 	.string	"Cuda compilation tools, release 13.0, V13.0.88"
        /*0030*/ 	.string	"Build cuda_13.0.r13.0/compiler.36424714_0"
        /*0030*/ 	.string	"-arch sm_100 -m 64 "



//--------------------- .note.nv.cuinfo           --------------------------
	.section	.note.nv.cuinfo,"",@"SHT_NOTE"
	.sectionflags	@"SHF_NOTE_NV_CUINFO"
        /*0018*/ 	.short	0x0002
        /*001a*/ 	.short	0x0064
        /*001c*/ 	.short	0x0082
	.zero		2


//--------------------- .nv.info                  --------------------------
	.section	.nv.info,"",@"SHT_CUDA_INFO"
	.align	4


	//----- nvinfo : EIATTR_REGCOUNT
	.align		4
        /*0000*/ 	.byte	0x04, 0x2f
        /*0002*/ 	.short	(.L_1 - .L_0)
	.align		4
.L_0:
        /*0004*/ 	.word	index@(_Z10add_kernelIfEvPKT_S2_PS0_i)
        /*0008*/ 	.word	0x0000000c


	//----- nvinfo : EIATTR_FRAME_SIZE
	.align		4
.L_1:
        /*000c*/ 	.byte	0x04, 0x11
        /*000e*/ 	.short	(.L_3 - .L_2)
	.align		4
.L_2:
        /*0010*/ 	.word	index@(_Z10add_kernelIfEvPKT_S2_PS0_i)
        /*0014*/ 	.word	0x00000000


	//----- nvinfo : EIATTR_REGCOUNT
	.align		4
.L_3:
        /*0018*/ 	.byte	0x04, 0x2f
        /*001a*/ 	.short	(.L_5 - .L_4)
	.align		4
.L_4:
        /*001c*/ 	.word	index@(_Z10add_kernelIdEvPKT_S2_PS0_i)
        /*0020*/ 	.word	0x0000000e


	//----- nvinfo : EIATTR_FRAME_SIZE
	.align		4
.L_5:
        /*0024*/ 	.byte	0x04, 0x11
        /*0026*/ 	.short	(.L_7 - .L_6)
	.align		4
.L_6:
        /*0028*/ 	.word	index@(_Z10add_kernelIdEvPKT_S2_PS0_i)
        /*002c*/ 	.word	0x00000000


	//----- nvinfo : EIATTR_REGCOUNT
	.align		4
.L_7:
        /*0030*/ 	.byte	0x04, 0x2f
        /*0032*/ 	.short	(.L_9 - .L_8)
	.align		4
.L_8:
        /*0034*/ 	.word	index@(_Z10mul_kernelIfEvPKT_S2_PS0_i)
        /*0038*/ 	.word	0x0000000c


	//----- nvinfo : EIATTR_FRAME_SIZE
	.align		4
.L_9:
        /*003c*/ 	.byte	0x04, 0x11
        /*003e*/ 	.short	(.L_11 - .L_10)
	.align		4
.L_10:
        /*0040*/ 	.word	index@(_Z10mul_kernelIfEvPKT_S2_PS0_i)
        /*0044*/ 	.word	0x00000000


	//----- nvinfo : EIATTR_REGCOUNT
	.align		4
.L_11:
        /*0048*/ 	.byte	0x04, 0x2f
        /*004a*/ 	.short	(.L_13 - .L_12)
	.align		4
.L_12:
        /*004c*/ 	.word	index@(_Z10mul_kernelIdEvPKT_S2_PS0_i)
        /*0050*/ 	.word	0x0000000e


	//----- nvinfo : EIATTR_FRAME_SIZE
	.align		4
.L_13:
        /*0054*/ 	.byte	0x04, 0x11
        /*0056*/ 	.short	(.L_15 - .L_14)
	.align		4
.L_14:
        /*0058*/ 	.word	index@(_Z10mul_kernelIdEvPKT_S2_PS0_i)
        /*005c*/ 	.word	0x00000000


	//----- nvinfo : EIATTR_MIN_STACK_SIZE
	.align		4
.L_15:
        /*0060*/ 	.byte	0x04, 0x12
        /*0062*/ 	.short	(.L_17 - .L_16)
	.align		4
.L_16:
        /*0064*/ 	.word	index@(_Z10mul_kernelIdEvPKT_S2_PS0_i)
        /*0068*/ 	.word	0x00000000


	//----- nvinfo : EIATTR_MIN_STACK_SIZE
	.align		4
.L_17:
        /*006c*/ 	.byte	0x04, 0x12
        /*006e*/ 	.short	(.L_19 - .L_18)
	.align		4
.L_18:
        /*0070*/ 	.word	index@(_Z10mul_kernelIfEvPKT_S2_PS0_i)
        /*0074*/ 	.word	0x00000000


	//----- nvinfo : EIATTR_MIN_STACK_SIZE
	.align		4
.L_19:
        /*0078*/ 	.byte	0x04, 0x12
        /*007a*/ 	.short	(.L_21 - .L_20)
	.align		4
.L_20:
        /*007c*/ 	.word	index@(_Z10add_kernelIdEvPKT_S2_PS0_i)
        /*0080*/ 	.word	0x00000000


	//----- nvinfo : EIATTR_MIN_STACK_SIZE
	.align		4
.L_21:
        /*0084*/ 	.byte	0x04, 0x12
        /*0086*/ 	.short	(.L_23 - .L_22)
	.align		4
.L_22:
        /*0088*/ 	.word	index@(_Z10add_kernelIfEvPKT_S2_PS0_i)
        /*008c*/ 	.word	0x00000000
.L_23:


//--------------------- .nv.compat                --------------------------
	.section	.nv.compat,"",@"SHT_CUDA_COMPAT_INFO"
	.align	4
        /*0000*/ 	.byte	0x02, 0x09, 0x00, 0x00, 0x02, 0x02, 0x01, 0x00, 0x02, 0x05, 0x05, 0x00, 0x03, 0x07, 0x01, 0x01
        /*0010*/ 	.byte	0x02, 0x03, 0x00, 0x00, 0x02, 0x06, 0x01, 0x00, 0x04, 0x0b, 0x08, 0x00, 0x01, 0x00, 0x00, 0x00
        /*0020*/ 	.byte	0x00, 0x00, 0x00, 0x00


//--------------------- .nv.info._Z10mul_kernelIdEvPKT_S2_PS0_i --------------------------
	.section	.nv.info._Z10mul_kernelIdEvPKT_S2_PS0_i,"",@"SHT_CUDA_INFO"
	.sectionflags	@""
	.align	4


	//----- nvinfo : EIATTR_CUDA_API_VERSION
	.align		4
        /*0000*/ 	.byte	0x04, 0x37
        /*0002*/ 	.short	(.L_25 - .L_24)
.L_24:
        /*0004*/ 	.word	0x00000082


	//----- nvinfo : EIATTR_KPARAM_INFO
	.align		4
.L_25:
        /*0008*/ 	.byte	0x04, 0x17
        /*000a*/ 	.short	(.L_27 - .L_26)
.L_26:
        /*000c*/ 	.word	0x00000000
        /*0010*/ 	.short	0x0003
        /*0012*/ 	.short	0x0018
        /*0014*/ 	.byte	0x00, 0xf0, 0x11, 0x00


	//----- nvinfo : EIATTR_KPARAM_INFO
	.align		4
.L_27:
        /*0018*/ 	.byte	0x04, 0x17
        /*001a*/ 	.short	(.L_29 - .L_28)
.L_28:
        /*001c*/ 	.word	0x00000000
        /*0020*/ 	.short	0x0002
        /*0022*/ 	.short	0x0010
        /*0024*/ 	.byte	0x00, 0xf5, 0x21, 0x00


	//----- nvinfo : EIATTR_KPARAM_INFO
	.align		4
.L_29:
        /*0028*/ 	.byte	0x04, 0x17
        /*002a*/ 	.short	(.L_31 - .L_30)
.L_30:
        /*002c*/ 	.word	0x00000000
        /*0030*/ 	.short	0x0001
        /*0032*/ 	.short	0x0008
        /*0034*/ 	.byte	0x00, 0xf5, 0x21, 0x00


	//----- nvinfo : EIATTR_KPARAM_INFO
	.align		4
.L_31:
        /*0038*/ 	.byte	0x04, 0x17
        /*003a*/ 	.short	(.L_33 - .L_32)
.L_32:
        /*003c*/ 	.word	0x00000000
        /*0040*/ 	.short	0x0000
        /*0042*/ 	.short	0x0000
        /*0044*/ 	.byte	0x00, 0xf5, 0x21, 0x00


	//----- nvinfo : EIATTR_SPARSE_MMA_MASK
	.align		4
.L_33:
        /*0048*/ 	.byte	0x03, 0x50
        /*004a*/ 	.short	0x0000


	//----- nvinfo : EIATTR_MAXREG_COUNT
	.align		4
        /*004c*/ 	.byte	0x03, 0x1b
        /*004e*/ 	.short	0x00ff


	//----- nvinfo : EIATTR_MERCURY_ISA_VERSION
	.align		4
        /*0050*/ 	.byte	0x03, 0x5f
        /*0052*/ 	.short	0x0101


	//----- nvinfo : EIATTR_VRC_CTA_INIT_COUNT
	.align		4
        /*0054*/ 	.byte	0x02, 0x4a
	.zero		1
	.zero		1


	//----- nvinfo : EIATTR_EXIT_INSTR_OFFSETS
	.align		4
        /*0058*/ 	.byte	0x04, 0x1c
        /*005a*/ 	.short	(.L_35 - .L_34)


	//   ....[0]....
.L_34:
        /*005c*/ 	.word	0x00000070


	//   ....[1]....
        /*0060*/ 	.word	0x00000130


	//----- nvinfo : EIATTR_CBANK_PARAM_SIZE
	.align		4
.L_35:
        /*0064*/ 	.byte	0x03, 0x19
        /*0066*/ 	.short	0x001c


	//----- nvinfo : EIATTR_PARAM_CBANK
	.align		4
        /*0068*/ 	.byte	0x04, 0x0a
        /*006a*/ 	.short	(.L_37 - .L_36)
	.align		4
.L_36:
        /*006c*/ 	.word	index@(.nv.constant0._Z10mul_kernelIdEvPKT_S2_PS0_i)
        /*0070*/ 	.short	0x0380
        /*0072*/ 	.short	0x001c


	//----- nvinfo : EIATTR_SW_WAR
	.align		4
.L_37:
        /*0074*/ 	.byte	0x04, 0x36
        /*0076*/ 	.short	(.L_39 - .L_38)
.L_38:
        /*0078*/ 	.word	0x00000008
.L_39:


//--------------------- .nv.info._Z10mul_kernelIfEvPKT_S2_PS0_i --------------------------
	.section	.nv.info._Z10mul_kernelIfEvPKT_S2_PS0_i,"",@"SHT_CUDA_INFO"
	.sectionflags	@""
	.align	4


	//----- nvinfo : EIATTR_CUDA_API_VERSION
	.align		4
        /*0000*/ 	.byte	0x04, 0x37
        /*0002*/ 	.short	(.L_41 - .L_40)
.L_40:
        /*0004*/ 	.word	0x00000082


	//----- nvinfo : EIATTR_KPARAM_INFO
	.align		4
.L_41:
        /*0008*/ 	.byte	0x04, 0x17
        /*000a*/ 	.short	(.L_43 - .L_42)
.L_42:
        /*000c*/ 	.word	0x00000000
        /*0010*/ 	.short	0x0003
        /*0012*/ 	.short	0x0018
        /*0014*/ 	.byte	0x00, 0xf0, 0x11, 0x00


	//----- nvinfo : EIATTR_KPARAM_INFO
	.align		4
.L_43:
        /*0018*/ 	.byte	0x04, 0x17
        /*001a*/ 	.short	(.L_45 - .L_44)
.L_44:
        /*001c*/ 	.word	0x00000000
        /*0020*/ 	.short	0x0002
        /*0022*/ 	.short	0x0010
        /*0024*/ 	.byte	0x00, 0xf5, 0x21, 0x00


	//----- nvinfo : EIATTR_KPARAM_INFO
	.align		4
.L_45:
        /*0028*/ 	.byte	0x04, 0x17
        /*002a*/ 	.short	(.L_47 - .L_46)
.L_46:
        /*002c*/ 	.word	0x00000000
        /*0030*/ 	.short	0x0001
        /*0032*/ 	.short	0x0008
        /*0034*/ 	.byte	0x00, 0xf5, 0x21, 0x00


	//----- nvinfo : EIATTR_KPARAM_INFO
	.align		4
.L_47:
        /*0038*/ 	.byte	0x04, 0x17
        /*003a*/ 	.short	(.L_49 - .L_48)
.L_48:
        /*003c*/ 	.word	0x00000000
        /*0040*/ 	.short	0x0000
        /*0042*/ 	.short	0x0000
        /*0044*/ 	.byte	0x00, 0xf5, 0x21, 0x00


	//----- nvinfo : EIATTR_SPARSE_MMA_MASK
	.align		4
.L_49:
        /*0048*/ 	.byte	0x03, 0x50
        /*004a*/ 	.short	0x0000


	//----- nvinfo : EIATTR_MAXREG_COUNT
	.align		4
        /*004c*/ 	.byte	0x03, 0x1b
        /*004e*/ 	.short	0x00ff


	//----- nvinfo : EIATTR_MERCURY_ISA_VERSION
	.align		4
        /*0050*/ 	.byte	0x03, 0x5f
        /*0052*/ 	.short	0x0101


	//----- nvinfo : EIATTR_VRC_CTA_INIT_COUNT
	.align		4
        /*0054*/ 	.byte	0x02, 0x4a
	.zero		1
	.zero		1


	//----- nvinfo : EIATTR_EXIT_INSTR_OFFSETS
	.align		4
        /*0058*/ 	.byte	0x04, 0x1c
        /*005a*/ 	.short	(.L_51 - .L_50)


	//   ....[0]....
.L_50:
        /*005c*/ 	.word	0x00000070


	//   ....[1]....
        /*0060*/ 	.word	0x00000130


	//----- nvinfo : EIATTR_CBANK_PARAM_SIZE
	.align		4
.L_51:
        /*0064*/ 	.byte	0x03, 0x19
        /*0066*/ 	.short	0x001c


	//----- nvinfo : EIATTR_PARAM_CBANK
	.align		4
        /*0068*/ 	.byte	0x04, 0x0a
        /*006a*/ 	.short	(.L_53 - .L_52)
	.align		4
.L_52:
        /*006c*/ 	.word	index@(.nv.constant0._Z10mul_kernelIfEvPKT_S2_PS0_i)
        /*0070*/ 	.short	0x0380
        /*0072*/ 	.short	0x001c


	//----- nvinfo : EIATTR_SW_WAR
	.align		4
.L_53:
        /*0074*/ 	.byte	0x04, 0x36
        /*0076*/ 	.short	(.L_55 - .L_54)
.L_54:
        /*0078*/ 	.word	0x00000008
.L_55:


//--------------------- .nv.info._Z10add_kernelIdEvPKT_S2_PS0_i --------------------------
	.section	.nv.info._Z10add_kernelIdEvPKT_S2_PS0_i,"",@"SHT_CUDA_INFO"
	.sectionflags	@""
	.align	4


	//----- nvinfo : EIATTR_CUDA_API_VERSION
	.align		4
        /*0000*/ 	.byte	0x04, 0x37
        /*0002*/ 	.short	(.L_57 - .L_56)
.L_56:
        /*0004*/ 	.word	0x00000082


	//----- nvinfo : EIATTR_KPARAM_INFO
	.align		4
.L_57:
        /*0008*/ 	.byte	0x04, 0x17
        /*000a*/ 	.short	(.L_59 - .L_58)
.L_58:
        /*000c*/ 	.word	0x00000000
        /*0010*/ 	.short	0x0003
        /*0012*/ 	.short	0x0018
        /*0014*/ 	.byte	0x00, 0xf0, 0x11, 0x00


	//----- nvinfo : EIATTR_KPARAM_INFO
	.align		4
.L_59:
        /*0018*/ 	.byte	0x04, 0x17
        /*001a*/ 	.short	(.L_61 - .L_60)
.L_60:
        /*001c*/ 	.word	0x00000000
        /*0020*/ 	.short	0x0002
        /*0022*/ 	.short	0x0010
        /*0024*/ 	.byte	0x00, 0xf5, 0x21, 0x00


	//----- nvinfo : EIATTR_KPARAM_INFO
	.align		4
.L_61:
        /*0028*/ 	.byte	0x04, 0x17
        /*002a*/ 	.short	(.L_63 - .L_62)
.L_62:
        /*002c*/ 	.word	0x00000000
        /*0030*/ 	.short	0x0001
        /*0032*/ 	.short	0x0008
        /*0034*/ 	.byte	0x00, 0xf5, 0x21, 0x00


	//----- nvinfo : EIATTR_KPARAM_INFO
	.align		4
.L_63:
        /*0038*/ 	.byte	0x04, 0x17
        /*003a*/ 	.short	(.L_65 - .L_64)
.L_64:
        /*003c*/ 	.word	0x00000000
        /*0040*/ 	.short	0x0000
        /*0042*/ 	.short	0x0000
        /*0044*/ 	.byte	0x00, 0xf5, 0x21, 0x00


	//----- nvinfo : EIATTR_SPARSE_MMA_MASK
	.align		4
.L_65:
        /*0048*/ 	.byte	0x03, 0x50
        /*004a*/ 	.short	0x0000


	//----- nvinfo : EIATTR_MAXREG_COUNT
	.align		4
        /*004c*/ 	.byte	0x03, 0x1b
        /*004e*/ 	.short	0x00ff


	//----- nvinfo : EIATTR_MERCURY_ISA_VERSION
	.align		4
        /*0050*/ 	.byte	0x03, 0x5f
        /*0052*/ 	.short	0x0101


	//----- nvinfo : EIATTR_VRC_CTA_INIT_COUNT
	.align		4
        /*0054*/ 	.byte	0x02, 0x4a
	.zero		1
	.zero		1


	//----- nvinfo : EIATTR_EXIT_INSTR_OFFSETS
	.align		4
        /*0058*/ 	.byte	0x04, 0x1c
        /*005a*/ 	.short	(.L_67 - .L_66)


	//   ....[0]....
.L_66:
        /*005c*/ 	.word	0x00000070


	//   ....[1]....
        /*0060*/ 	.word	0x00000130


	//----- nvinfo : EIATTR_CBANK_PARAM_SIZE
	.align		4
.L_67:
        /*0064*/ 	.byte	0x03, 0x19
        /*0066*/ 	.short	0x001c


	//----- nvinfo : EIATTR_PARAM_CBANK
	.align		4
        /*0068*/ 	.byte	0x04, 0x0a
        /*006a*/ 	.short	(.L_69 - .L_68)
	.align		4
.L_68:
        /*006c*/ 	.word	index@(.nv.constant0._Z10add_kernelIdEvPKT_S2_PS0_i)
        /*0070*/ 	.short	0x0380
        /*0072*/ 	.short	0x001c


	//----- nvinfo : EIATTR_SW_WAR
	.align		4
.L_69:
        /*0074*/ 	.byte	0x04, 0x36
        /*0076*/ 	.short	(.L_71 - .L_70)
.L_70:
        /*0078*/ 	.word	0x00000008
.L_71:


//--------------------- .nv.info._Z10add_kernelIfEvPKT_S2_PS0_i --------------------------
	.section	.nv.info._Z10add_kernelIfEvPKT_S2_PS0_i,"",@"SHT_CUDA_INFO"
	.sectionflags	@""
	.align	4


	//----- nvinfo : EIATTR_CUDA_API_VERSION
	.align		4
        /*0000*/ 	.byte	0x04, 0x37
        /*0002*/ 	.short	(.L_73 - .L_72)
.L_72:
        /*0004*/ 	.word	0x00000082


	//----- nvinfo : EIATTR_KPARAM_INFO
	.align		4
.L_73:
        /*0008*/ 	.byte	0x04, 0x17
        /*000a*/ 	.short	(.L_75 - .L_74)
.L_74:
        /*000c*/ 	.word	0x00000000
        /*0010*/ 	.short	0x0003
        /*0012*/ 	.short	0x0018
        /*0014*/ 	.byte	0x00, 0xf0, 0x11, 0x00


	//----- nvinfo : EIATTR_KPARAM_INFO
	.align		4
.L_75:
        /*0018*/ 	.byte	0x04, 0x17
        /*001a*/ 	.short	(.L_77 - .L_76)
.L_76:
        /*001c*/ 	.word	0x00000000
        /*0020*/ 	.short	0x0002
        /*0022*/ 	.short	0x0010
        /*0024*/ 	.byte	0x00, 0xf5, 0x21, 0x00


	//----- nvinfo : EIATTR_KPARAM_INFO
	.align		4
.L_77:
        /*0028*/ 	.byte	0x04, 0x17
        /*002a*/ 	.short	(.L_79 - .L_78)
.L_78:
        /*002c*/ 	.word	0x00000000
        /*0030*/ 	.short	0x0001
        /*0032*/ 	.short	0x0008
        /*0034*/ 	.byte	0x00, 0xf5, 0x21, 0x00


	//----- nvinfo : EIATTR_KPARAM_INFO
	.align		4
.L_79:
        /*0038*/ 	.byte	0x04, 0x17
        /*003a*/ 	.short	(.L_81 - .L_80)
.L_80:
        /*003c*/ 	.word	0x00000000
        /*0040*/ 	.short	0x0000
        /*0042*/ 	.short	0x0000
        /*0044*/ 	.byte	0x00, 0xf5, 0x21, 0x00


	//----- nvinfo : EIATTR_SPARSE_MMA_MASK
	.align		4
.L_81:
        /*0048*/ 	.byte	0x03, 0x50
        /*004a*/ 	.short	0x0000


	//----- nvinfo : EIATTR_MAXREG_COUNT
	.align		4
        /*004c*/ 	.byte	0x03, 0x1b
        /*004e*/ 	.short	0x00ff


	//----- nvinfo : EIATTR_MERCURY_ISA_VERSION
	.align		4
        /*0050*/ 	.byte	0x03, 0x5f
        /*0052*/ 	.short	0x0101


	//----- nvinfo : EIATTR_VRC_CTA_INIT_COUNT
	.align		4
        /*0054*/ 	.byte	0x02, 0x4a
	.zero		1
	.zero		1


	//----- nvinfo : EIATTR_EXIT_INSTR_OFFSETS
	.align		4
        /*0058*/ 	.byte	0x04, 0x1c
        /*005a*/ 	.short	(.L_83 - .L_82)


	//   ....[0]....
.L_82:
        /*005c*/ 	.word	0x00000070


	//   ....[1]....
        /*0060*/ 	.word	0x00000130


	//----- nvinfo : EIATTR_CBANK_PARAM_SIZE
	.align		4
.L_83:
        /*0064*/ 	.byte	0x03, 0x19
        /*0066*/ 	.short	0x001c


	//----- nvinfo : EIATTR_PARAM_CBANK
	.align		4
        /*0068*/ 	.byte	0x04, 0x0a
        /*006a*/ 	.short	(.L_85 - .L_84)
	.align		4
.L_84:
        /*006c*/ 	.word	index@(.nv.constant0._Z10add_kernelIfEvPKT_S2_PS0_i)
        /*0070*/ 	.short	0x0380
        /*0072*/ 	.short	0x001c


	//----- nvinfo : EIATTR_SW_WAR
	.align		4
.L_85:
        /*0074*/ 	.byte	0x04, 0x36
        /*0076*/ 	.short	(.L_87 - .L_86)
.L_86:
        /*0078*/ 	.word	0x00000008
.L_87:


//--------------------- .nv.callgraph             --------------------------
	.section	.nv.callgraph,"",@"SHT_CUDA_CALLGRAPH"
	.align	4
	.sectionentsize	8
	.align		4
        /*0000*/ 	.word	0x00000000
	.align		4
        /*0004*/ 	.word	0xffffffff
	.align		4
        /*0008*/ 	.word	0x00000000
	.align		4
        /*000c*/ 	.word	0xfffffffe
	.align		4
        /*0010*/ 	.word	0x00000000
	.align		4
        /*0014*/ 	.word	0xfffffffd
	.align		4
        /*0018*/ 	.word	0x00000000
	.align		4
        /*001c*/ 	.word	0xfffffffc


//--------------------- .text._Z10mul_kernelIdEvPKT_S2_PS0_i --------------------------
	.section	.text._Z10mul_kernelIdEvPKT_S2_PS0_i,"ax",@progbits
	.align	128
        .global         _Z10mul_kernelIdEvPKT_S2_PS0_i
        .type           _Z10mul_kernelIdEvPKT_S2_PS0_i,@function
        .size           _Z10mul_kernelIdEvPKT_S2_PS0_i,(.L_x_4 - _Z10mul_kernelIdEvPKT_S2_PS0_i)
        .other          _Z10mul_kernelIdEvPKT_S2_PS0_i,@"STO_CUDA_ENTRY STV_DEFAULT"
_Z10mul_kernelIdEvPKT_S2_PS0_i:
.text._Z10mul_kernelIdEvPKT_S2_PS0_i:
[----:B------:R-:W-:Y:S01]  /*0000*/  LDC R1, c[0x0][0x37c] ;  /* 0x0000df00ff017b82 */ /* 0x000fe20000000800 */
[----:B------:R-:W0:Y:S07]  /*0010*/  S2R R0, SR_TID.X ;  /* 0x0000000000007919 */ /* 0x000e2e0000002100 */
[----:B------:R-:W0:Y:S01]  /*0020*/  S2UR UR4, SR_CTAID.X ;  /* 0x00000000000479c3 */ /* 0x000e220000002500 */
[----:B------:R-:W1:Y:S07]  /*0030*/  LDCU UR5, c[0x0][0x398] ;  /* 0x00007300ff0577ac */ /* 0x000e6e0008000800 */
[----:B------:R-:W0:Y:S02]  /*0040*/  LDC R11, c[0x0][0x360] ;  /* 0x0000d800ff0b7b82 */ /* 0x000e240000000800 */
[----:B0-----:R-:W-:-:S05]  /*0050*/  IMAD R11, R11, UR4, R0 ;  /* 0x000000040b0b7c24 */ /* 0x001fca000f8e0200 */
[----:B-1----:R-:W-:-:S13]  /*0060*/  ISETP.GE.AND P0, PT, R11, UR5, PT ;  /* 0x000000050b007c0c */ /* 0x002fda000bf06270 */
[----:B------:R-:W-:Y:S05]  /*0070*/  @P0 EXIT ;  /* 0x000000000000094d */ /* 0x000fea0003800000 */
[----:B------:R-:W0:Y:S01]  /*0080*/  LDC.64 R2, c[0x0][0x380] ;  /* 0x0000e000ff027b82 */ /* 0x000e220000000a00 */
[----:B------:R-:W1:Y:S07]  /*0090*/  LDCU.64 UR4, c[0x0][0x358] ;  /* 0x00006b00ff0477ac */ /* 0x000e6e0008000a00 */
[----:B------:R-:W2:Y:S08]  /*00a0*/  LDC.64 R4, c[0x0][0x388] ;  /* 0x0000e200ff047b82 */ /* 0x000eb00000000a00 */
[----:B------:R-:W3:Y:S01]  /*00b0*/  LDC.64 R8, c[0x0][0x390] ;  /* 0x0000e400ff087b82 */ /* 0x000ee20000000a00 */
[----:B0-----:R-:W-:-:S06]  /*00c0*/  IMAD.WIDE R2, R11, 0x8, R2 ;  /* 0x000000080b027825 */ /* 0x001fcc00078e0202 */
[----:B-1----:R-:W4:Y:S01]  /*00d0*/  LDG.E.64.CONSTANT R2, desc[UR4][R2.64] ;  /* 0x0000000402027981 */ /* 0x002f22000c1e9b00 */
[----:B--2---:R-:W-:-:S06]  /*00e0*/  IMAD.WIDE R4, R11, 0x8, R4 ;  /* 0x000000080b047825 */ /* 0x004fcc00078e0204 */
[----:B------:R-:W4:Y:S01]  /*00f0*/  LDG.E.64.CONSTANT R4, desc[UR4][R4.64] ;  /* 0x0000000404047981 */ /* 0x000f22000c1e9b00 */
[----:B---3--:R-:W-:Y:S01]  /*0100*/  IMAD.WIDE R8, R11, 0x8, R8 ;  /* 0x000000080b087825 */ /* 0x008fe200078e0208 */
[----:B----4-:R-:W-:-:S07]  /*0110*/  DMUL R6, R2, R4 ;  /* 0x0000000402067228 */ /* 0x010fce0000000000 */
[----:B------:R-:W-:Y:S01]  /*0120*/  STG.E.64 desc[UR4][R8.64], R6 ;  /* 0x0000000608007986 */ /* 0x000fe2000c101b04 */
[----:B------:R-:W-:Y:S05]  /*0130*/  EXIT ;  /* 0x000000000000794d */ /* 0x000fea0003800000 */
.L_x_0:
[----:B------:R-:W-:-:S00]  /*0140*/  BRA `(.L_x_0) ;  /* 0xfffffffc00fc7947 */ /* 0x000fc0000383ffff */
[----:B------:R-:W-:-:S00]  /*0150*/  NOP ;  /* 0x0000000000007918 */ /* 0x000fc00000000000 */
        /* <DEDUP_REMOVED lines=10> */
.L_x_4:


//--------------------- .text._Z10mul_kernelIfEvPKT_S2_PS0_i --------------------------
	.section	.text._Z10mul_kernelIfEvPKT_S2_PS0_i,"ax",@progbits
	.align	128
        .global         _Z10mul_kernelIfEvPKT_S2_PS0_i
        .type           _Z10mul_kernelIfEvPKT_S2_PS0_i,@function
        .size           _Z10mul_kernelIfEvPKT_S2_PS0_i,(.L_x_5 - _Z10mul_kernelIfEvPKT_S2_PS0_i)
        .other          _Z10mul_kernelIfEvPKT_S2_PS0_i,@"STO_CUDA_ENTRY STV_DEFAULT"
_Z10mul_kernelIfEvPKT_S2_PS0_i:
.text._Z10mul_kernelIfEvPKT_S2_PS0_i:
        /* <DEDUP_REMOVED lines=13> */
[----:B-1----:R-:W4:Y:S01]  /*00d0*/  LDG.E.CONSTANT R2, desc[UR4][R2.64] ;  /* 0x0000000402027981 */ /* 0x002f22000c1e9900 */
[----:B--2---:R-:W-:-:S06]  /*00e0*/  IMAD.WIDE R4, R9, 0x4, R4 ;  /* 0x0000000409047825 */ /* 0x004fcc00078e0204 */
[----:B------:R-:W4:Y:S01]  /*00f0*/  LDG.E.CONSTANT R5, desc[UR4][R4.64] ;  /* 0x0000000404057981 */ /* 0x000f22000c1e9900 */
[----:B---3--:R-:W-:-:S04]  /*0100*/  IMAD.WIDE R6, R9, 0x4, R6 ;  /* 0x0000000409067825 */ /* 0x008fc800078e0206 */
[----:B----4-:R-:W-:-:S05]  /*0110*/  FMUL R9, R2, R5 ;  /* 0x0000000502097220 */ /* 0x010fca0000400000 */
[----:B------:R-:W-:Y:S01]  /*0120*/  STG.E desc[UR4][R6.64], R9 ;  /* 0x0000000906007986 */ /* 0x000fe2000c101904 */
[----:B------:R-:W-:Y:S05]  /*0130*/  EXIT ;  /* 0x000000000000794d */ /* 0x000fea0003800000 */
.L_x_1:
        /* <DEDUP_REMOVED lines=12> */
.L_x_5:


//--------------------- .text._Z10add_kernelIdEvPKT_S2_PS0_i --------------------------
	.section	.text._Z10add_kernelIdEvPKT_S2_PS0_i,"ax",@progbits
	.align	128
        .global         _Z10add_kernelIdEvPKT_S2_PS0_i
        .type           _Z10add_kernelIdEvPKT_S2_PS0_i,@function
        .size           _Z10add_kernelIdEvPKT_S2_PS0_i,(.L_x_6 - _Z10add_kernelIdEvPKT_S2_PS0_i)
        .other          _Z10add_kernelIdEvPKT_S2_PS0_i,@"STO_CUDA_ENTRY STV_DEFAULT"
_Z10add_kernelIdEvPKT_S2_PS0_i:
.text._Z10add_kernelIdEvPKT_S2_PS0_i:
        /* <DEDUP_REMOVED lines=17> */
[----:B----4-:R-:W-:-:S07]  /*0110*/  DADD R6, R2, R4 ;  /* 0x0000000002067229 */ /* 0x010fce0000000004 */
[----:B------:R-:W-:Y:S01]  /*0120*/  STG.E.64 desc[UR4][R8.64], R6 ;  /* 0x0000000608007986 */ /* 0x000fe2000c101b04 */
[----:B------:R-:W-:Y:S05]  /*0130*/  EXIT ;  /* 0x000000000000794d */ /* 0x000fea0003800000 */
.L_x_2:
        /* <DEDUP_REMOVED lines=12> */
.L_x_6:


//--------------------- .text._Z10add_kernelIfEvPKT_S2_PS0_i --------------------------
	.section	.text._Z10add_kernelIfEvPKT_S2_PS0_i,"ax",@progbits
	.align	128
        .global         _Z10add_kernelIfEvPKT_S2_PS0_i
        .type           _Z10add_kernelIfEvPKT_S2_PS0_i,@function
        .size           _Z10add_kernelIfEvPKT_S2_PS0_i,(.L_x_7 - _Z10add_kernelIfEvPKT_S2_PS0_i)
        .other          _Z10add_kernelIfEvPKT_S2_PS0_i,@"STO_CUDA_ENTRY STV_DEFAULT"
_Z10add_kernelIfEvPKT_S2_PS0_i:
.text._Z10add_kernelIfEvPKT_S2_PS0_i:
        /* <DEDUP_REMOVED lines=17> */
[----:B----4-:R-:W-:-:S05]  /*0110*/  FADD R9, R2, R5 ;  /* 0x0000000502097221 */ /* 0x010fca0000000000 */
[----:B------:R-:W-:Y:S01]  /*0120*/  STG.E desc[UR4][R6.64], R9 ;  /* 0x0000000906007986 */ /* 0x000fe2000c101904 */
[----:B------:R-:W-:Y:S05]  /*0130*/  EXIT ;  /* 0x000000000000794d */ /* 0x000fea0003800000 */
.L_x_3:
        /* <DEDUP_REMOVED lines=12> */
.L_x_7:


//--------------------- .nv.shared.reserved.0     --------------------------
	.section	.nv.shared.reserved.0,"aw",@nobits
	.weak		__nv_reservedSMEM_offset_0_alias
	.size		__nv_reservedSMEM_offset_0_alias, 0, 64
	.other		__nv_reservedSMEM_offset_0_alias,@"STO_CUDA_RESERVED_SHARED STV_DEFAULT"
__nv_reservedSMEM_offset_0_alias:
	.zero		0
	.zero		64


//--------------------- .nv.constant0._Z10mul_kernelIdEvPKT_S2_PS0_i --------------------------
	.section	.nv.constant0._Z10mul_kernelIdEvPKT_S2_PS0_i,"a",@progbits
	.sectionflags	@""
	.align	4
.nv.constant0._Z10mul_kernelIdEvPKT_S2_PS0_i:
	.zero		924


//--------------------- .nv.constant0._Z10mul_kernelIfEvPKT_S2_PS0_i --------------------------
	.section	.nv.constant0._Z10mul_kernelIfEvPKT_S2_PS0_i,"a",@progbits
	.sectionflags	@""
	.align	4
.nv.constant0._Z10mul_kernelIfEvPKT_S2_PS0_i:
	.zero		924


//--------------------- .nv.constant0._Z10add_kernelIdEvPKT_S2_PS0_i --------------------------
	.section	.nv.constant0._Z10add_kernelIdEvPKT_S2_PS0_i,"a",@progbits
	.sectionflags	@""
	.align	4
.nv.constant0._Z10add_kernelIdEvPKT_S2_PS0_i:
	.zero		924


//--------------------- .nv.constant0._Z10add_kernelIfEvPKT_S2_PS0_i --------------------------
	.section	.nv.constant0._Z10add_kernelIfEvPKT_S2_PS0_i,"a",@progbits
	.sectionflags	@""
	.align	4
.nv.constant0._Z10add_kernelIfEvPKT_S2_PS0_i:
	.zero		924


//--------------------- SYMBOLS --------------------------

	.type		.nv.reservedSmem.offset0,@object
	.size		.nv.reservedSmem.offset0,0x4
